//
// Generated by NVIDIA NVVM Compiler
//
// Compiler Build ID: CL-36424714
// Cuda compilation tools, release 13.0, V13.0.88
// Based on NVVM 20.0.0
//

.version 9.0
.target sm_100
.address_size 64

.extern .func  (.param .b32 func_retval0) vprintf
(
	.param .b64 vprintf_param_0,
	.param .b64 vprintf_param_1
)
;
.global .align 1 .b8 $str[23] = {72, 101, 108, 108, 111, 32, 102, 114, 111, 109, 32, 116, 104, 114, 101, 97, 100, 32, 37, 100, 33, 10};

.entry _Z8sayHellov()
{
	.local .align 8 .b8 	__local_depot0[8];
	.reg .b64 	%SP;
	.reg .b64 	%SPL;
	.reg .b32 	%r<7>;
	.reg .b64 	%rd<5>;

	mov.u64 	%SPL, __local_depot0;
	cvta.local.u64 	%SP, %SPL;
	add.u64 	%rd1, %SP, 0;
	add.u64 	%rd2, %SPL, 0;
	mov.u32 	%r1, %ctaid.x;
	mov.u32 	%r2, %ntid.x;
	mov.u32 	%r3, %tid.x;
	mad.lo.s32 	%r4, %r1, %r2, %r3;
	st.local.u32 	[%rd2], %r4;
	mov.u64 	%rd3, $str;
	cvta.global.u64 	%rd4, %rd3;
	{ // callseq 0, 0
	.param .b64 param0;
	st.param.b64 	[param0], %rd4;
	.param .b64 param1;
	st.param.b64 	[param1], %rd1;
	.param .b32 retval0;
	call.uni (retval0), 
	vprintf, 
	(
	param0, 
	param1
	);
	ld.param.b32 	%r5, [retval0];
	} // callseq 0
	ret;

}


// ===== COMPILED SASS (sm_100) =====

	.target	sm_100

	.elftype	@"ET_EXEC"


//--------------------- .note.nv.tkinfo           --------------------------
	.section	.note.nv.tkinfo,"",@"SHT_NOTE"
	.sectionflags	@"SHF_NOTE_NV_TKINFO"
	.tkinfo
        /*0018*/ 	.word	0x00000002
        /*0030*/ 	.string	""
        /*0030*/ 	.string	"ptxas"
        /*0030*/ 	.string	"Cuda compilation tools, release 13.0, V13.0.88"
        /*0030*/ 	.string	"Build cuda_13.0.r13.0/compiler.36424714_0"
        /*0030*/ 	.string	"-arch sm_100 -m 64 "



//--------------------- .note.nv.cuinfo           --------------------------
	.section	.note.nv.cuinfo,"",@"SHT_NOTE"
	.sectionflags	@"SHF_NOTE_NV_CUINFO"
        /*0018*/ 	.short	0x0002
        /*001a*/ 	.short	0x0064
        /*001c*/ 	.short	0x0082
	.zero		2


//--------------------- .nv.info                  --------------------------
	.section	.nv.info,"",@"SHT_CUDA_INFO"
	.align	4


	//----- nvinfo : EIATTR_REGCOUNT
	.align		4
        /*0000*/ 	.byte	0x04, 0x2f
        /*0002*/ 	.short	(.L_2 - .L_1)
	.align		4
.L_1:
        /*0004*/ 	.word	index@(_Z8sayHellov)
        /*0008*/ 	.word	0x00000018


	//----- nvinfo : EIATTR_FRAME_SIZE
	.align		4
.L_2:
        /*000c*/ 	.byte	0x04, 0x11
        /*000e*/ 	.short	(.L_4 - .L_3)
	.align		4
.L_3:
        /*0010*/ 	.word	index@(_Z8sayHellov)
        /*0014*/ 	.word	0x00000008


	//----- nvinfo : EIATTR_MIN_STACK_SIZE
	.align		4
.L_4:
        /*0018*/ 	.byte	0x04, 0x12
        /*001a*/ 	.short	(.L_6 - .L_5)
	.align		4
.L_5:
        /*001c*/ 	.word	index@(_Z8sayHellov)
        /*0020*/ 	.word	0x00000008
.L_6:


//--------------------- .nv.compat                --------------------------
	.section	.nv.compat,"",@"SHT_CUDA_COMPAT_INFO"
	.align	4
        /*0000*/ 	.byte	0x02, 0x09, 0x00, 0x00, 0x02, 0x02, 0x01, 0x00, 0x02, 0x05, 0x05, 0x00, 0x03, 0x07, 0x01, 0x01
        /*0010*/ 	.byte	0x02, 0x03, 0x00, 0x00, 0x02, 0x06, 0x01, 0x00, 0x04, 0x0b, 0x08, 0x00, 0x09, 0x00, 0x00, 0x00
        /*0020*/ 	.byte	0x00, 0x00, 0x00, 0x00


//--------------------- .nv.info._Z8sayHellov     --------------------------
	.section	.nv.info._Z8sayHellov,"",@"SHT_CUDA_INFO"
	.sectionflags	@""
	.align	4


	//----- nvinfo : EIATTR_CUDA_API_VERSION
	.align		4
        /*0000*/ 	.byte	0x04, 0x37
        /*0002*/ 	.short	(.L_8 - .L_7)
.L_7:
        /*0004*/ 	.word	0x00000082


	//----- nvinfo : EIATTR_SPARSE_MMA_MASK
	.align		4
.L_8:
        /*0008*/ 	.byte	0x03, 0x50
        /*000a*/ 	.short	0x0000


	//----- nvinfo : EIATTR_MAXREG_COUNT
	.align		4
        /*000c*/ 	.byte	0x03, 0x1b
        /*000e*/ 	.short	0x00ff


	//----- nvinfo : EIATTR_EXTERNS
	.align		4
        /*0010*/ 	.byte	0x04, 0x0f
        /*0012*/ 	.short	(.L_10 - .L_9)


	//   ....[0]....
	.align		4
.L_9:
        /*0014*/ 	.word	index@(vprintf)


	//----- nvinfo : EIATTR_MERCURY_ISA_VERSION
	.align		4
.L_10:
        /*0018*/ 	.byte	0x03, 0x5f
        /*001a*/ 	.short	0x0101


	//----- nvinfo : EIATTR_VRC_CTA_INIT_COUNT
	.align		4
        /*001c*/ 	.byte	0x02, 0x4a
	.zero		1
	.zero		1


	//----- nvinfo : EIATTR_SYSCALL_OFFSETS
	.align		4
        /*0020*/ 	.byte	0x04, 0x46
        /*0022*/ 	.short	(.L_12 - .L_11)


	//   ....[0]....
.L_11:
        /*0024*/ 	.word	0x00000110


	//----- nvinfo : EIATTR_EXIT_INSTR_OFFSETS
	.align		4
.L_12:
        /*0028*/ 	.byte	0x04, 0x1c
        /*002a*/ 	.short	(.L_14 - .L_13)


	//   ....[0]....
.L_13:
        /*002c*/ 	.word	0x00000120


	//----- nvinfo : EIATTR_SW_WAR
	.align		4
.L_14:
        /*0030*/ 	.byte	0x04, 0x36
        /*0032*/ 	.short	(.L_16 - .L_15)
.L_15:
        /*0034*/ 	.word	0x00000008
.L_16:


//--------------------- .nv.callgraph             --------------------------
	.section	.nv.callgraph,"",@"SHT_CUDA_CALLGRAPH"
	.align	4
	.sectionentsize	8
	.align		4
        /*0000*/ 	.word	0x00000000
	.align		4
        /*0004*/ 	.word	0xffffffff
	.align		4
        /*0008*/ 	.word	index@(_Z8sayHellov)
	.align		4
        /*000c*/ 	.word	index@(vprintf)
	.align		4
        /*0010*/ 	.word	0x00000000
	.align		4
        /*0014*/ 	.word	0xfffffffe
	.align		4
        /*0018*/ 	.word	0x00000000
	.align		4
        /*001c*/ 	.word	0xfffffffd
	.align		4
        /*0020*/ 	.word	0x00000000
	.align		4
        /*0024*/ 	.word	0xfffffffc


//--------------------- .nv.constant4             --------------------------
	.section	.nv.constant4,"a",@progbits
	.align	8
	.align		8
.nv.constant4:
        /*0000*/ 	.dword	vprintf
	.align		8
        /*0008*/ 	.dword	$str


//--------------------- .text._Z8sayHellov        --------------------------
	.section	.text._Z8sayHellov,"ax",@progbits
	.align	128
.text._Z8sayHellov:
        .type           _Z8sayHellov,@function
        .size           _Z8sayHellov,(.L_x_2 - _Z8sayHellov)
        .other          _Z8sayHellov,@"STO_CUDA_ENTRY STV_DEFAULT"
_Z8sayHellov:
[----:B------:R-:W0:Y:S01]  /*0000*/  LDC R1, c[0x0][0x37c] ;  /* 0x0000df00ff017b82 */ /* 0x000e220000000800 */
[----:B------:R-:W1:Y:S01]  /*0010*/  S2R R3, SR_TID.X ;  /* 0x0000000000037919 */ /* 0x000e620000002100 */
[----:B------:R-:W2:Y:S06]  /*0020*/  LDCU UR5, c[0x0][0x2fc] ;  /* 0x00005f80ff0577ac */ /* 0x000eac0008000800 */
[----:B------:R-:W1:Y:S01]  /*0030*/  S2UR UR6, SR_CTAID.X ;  /* 0x00000000000679c3 */ /* 0x000e620000002500 */
[----:B------:R-:W-:Y:S01]  /*0040*/  MOV R2, 0x0 ;  /* 0x0000000000027802 */ /* 0x000fe20000000f00 */
[----:B0-----:R-:W-:Y:S01]  /*0050*/  VIADD R1, R1, 0xfffffff8 ;  /* 0xfffffff801017836 */ /* 0x001fe20000000000 */
[----:B------:R-:W0:Y:S05]  /*0060*/  LDCU UR4, c[0x0][0x2f8] ;  /* 0x00005f00ff0477ac */ /* 0x000e2a0008000800 */
[----:B------:R-:W1:Y:S01]  /*0070*/  LDC R0, c[0x0][0x360] ;  /* 0x0000d800ff007b82 */ /* 0x000e620000000800 */
[----:B0-----:R-:W-:-:S05]  /*0080*/  IADD3 R6, P0, PT, R1, UR4, RZ ;  /* 0x0000000401067c10 */ /* 0x001fca000ff1e0ff */
[----:B--2---:R-:W-:Y:S02]  /*0090*/  IMAD.X R7, RZ, RZ, UR5, P0 ;  /* 0x00000005ff077e24 */ /* 0x004fe400080e06ff */
[----:B-1----:R-:W-:Y:S01]  /*00a0*/  IMAD R0, R0, UR6, R3 ;  /* 0x0000000600007c24 */ /* 0x002fe2000f8e0203 */
[----:B------:R-:W0:Y:S01]  /*00b0*/  LDCU.64 UR6, c[0x4][0x8] ;  /* 0x01000100ff0677ac */ /* 0x000e220008000a00 */
[----:B------:R-:W1:Y:S03]  /*00c0*/  LDC.64 R2, c[0x4][R2] ;  /* 0x0100000002027b82 */ /* 0x000e660000000a00 */
[----:B------:R2:W-:Y:S01]  /*00d0*/  STL [R1], R0 ;  /* 0x0000000001007387 */ /* 0x0005e20000100800 */
[----:B0-----:R-:W-:Y:S01]  /*00e0*/  IMAD.U32 R4, RZ, RZ, UR6 ;  /* 0x00000006ff047e24 */ /* 0x001fe2000f8e00ff */
[----:B--2---:R-:W-:-:S07]  /*00f0*/  MOV R5, UR7 ;  /* 0x0000000700057c02 */ /* 0x004fce0008000f00 */
[----:B------:R-:W-:-:S07]  /*0100*/  LEPC R20, `(.L_x_0) ;  /* 0x000000001014794e */ /* 0x000fce0000000000 */
[----:B-1----:R-:W-:Y:S05]  /*0110*/  CALL.ABS.NOINC R2 ;  /* 0x0000000002007343 */ /* 0x002fea0003c00000 */
.L_x_0:
[----:B------:R-:W-:Y:S05]  /*0120*/  EXIT ;  /* 0x000000000000794d */ /* 0x000fea0003800000 */
.L_x_1:
[----:B------:R-:W-:-:S00]  /*0130*/  BRA `(.L_x_1) ;  /* 0xfffffffc00fc7947 */ /* 0x000fc0000383ffff */
[----:B------:R-:W-:-:S00]  /*0140*/  NOP ;  /* 0x0000000000007918 */ /* 0x000fc00000000000 */
        /* <DEDUP_REMOVED lines=11> */
.L_x_2:


//--------------------- .nv.global.init           --------------------------
	.section	.nv.global.init,"aw",@progbits
.nv.global.init:
	.type		$str,@object
	.size		$str,(.L_0 - $str)
$str:
        /*0000*/ 	.byte	0x48, 0x65, 0x6c, 0x6c, 0x6f, 0x20, 0x66, 0x72, 0x6f, 0x6d, 0x20, 0x74, 0x68, 0x72, 0x65, 0x61
        /*0010*/ 	.byte	0x64, 0x20, 0x25, 0x64, 0x21, 0x0a, 0x00
.L_0:


//--------------------- .nv.shared.reserved.0     --------------------------
	.section	.nv.shared.reserved.0,"aw",@nobits
	.weak		__nv_reservedSMEM_offset_0_alias
	.size		__nv_reservedSMEM_offset_0_alias, 0, 64
	.other		__nv_reservedSMEM_offset_0_alias,@"STO_CUDA_RESERVED_SHARED STV_DEFAULT"
__nv_reservedSMEM_offset_0_alias:
	.zero		0
	.zero		64


//--------------------- .nv.constant0._Z8sayHellov --------------------------
	.section	.nv.constant0._Z8sayHellov,"a",@progbits
	.sectionflags	@""
	.align	4
.nv.constant0._Z8sayHellov:
	.zero		896


//--------------------- SYMBOLS --------------------------

	.type		.nv.reservedSmem.offset0,@object
	.size		.nv.reservedSmem.offset0,0x4
	.type		vprintf,@function
